//
// Generated by NVIDIA NVVM Compiler
//
// Compiler Build ID: CL-36424714
// Cuda compilation tools, release 13.0, V13.0.88
// Based on NVVM 20.0.0
//

.version 9.0
.target sm_100
.address_size 64

	// .globl	_Z14cuda_reductionPiS_i
.extern .shared .align 16 .b8 sdata[];

.visible .entry _Z14cuda_reductionPiS_i(
	.param .u64 .ptr .align 1 _Z14cuda_reductionPiS_i_param_0,
	.param .u64 .ptr .align 1 _Z14cuda_reductionPiS_i_param_1,
	.param .u32 _Z14cuda_reductionPiS_i_param_2
)
{
	.reg .pred 	%p<6>;
	.reg .b32 	%r<22>;
	.reg .b64 	%rd<9>;

	ld.param.u64 	%rd1, [_Z14cuda_reductionPiS_i_param_0];
	ld.param.u64 	%rd2, [_Z14cuda_reductionPiS_i_param_1];
	ld.param.u32 	%r11, [_Z14cuda_reductionPiS_i_param_2];
	mov.u32 	%r1, %tid.x;
	mov.u32 	%r2, %ctaid.x;
	mov.u32 	%r21, %ntid.x;
	mad.lo.s32 	%r4, %r2, %r21, %r1;
	setp.ge.u32 	%p1, %r4, %r11;
	mov.b32 	%r20, 0;
	@%p1 bra 	$L__BB0_2;
	cvta.to.global.u64 	%rd3, %rd1;
	mul.wide.u32 	%rd4, %r4, 4;
	add.s64 	%rd5, %rd3, %rd4;
	ld.global.u32 	%r20, [%rd5];
$L__BB0_2:
	shl.b32 	%r12, %r1, 2;
	mov.u32 	%r13, sdata;
	add.s32 	%r7, %r13, %r12;
	st.shared.u32 	[%r7], %r20;
	bar.sync 	0;
	setp.lt.u32 	%p2, %r21, 2;
	@%p2 bra 	$L__BB0_6;
$L__BB0_3:
	shr.u32 	%r9, %r21, 1;
	setp.ge.u32 	%p3, %r1, %r9;
	@%p3 bra 	$L__BB0_5;
	shl.b32 	%r14, %r9, 2;
	add.s32 	%r15, %r7, %r14;
	ld.shared.u32 	%r16, [%r15];
	ld.shared.u32 	%r17, [%r7];
	add.s32 	%r18, %r17, %r16;
	st.shared.u32 	[%r7], %r18;
$L__BB0_5:
	bar.sync 	0;
	setp.gt.u32 	%p4, %r21, 3;
	mov.u32 	%r21, %r9;
	@%p4 bra 	$L__BB0_3;
$L__BB0_6:
	setp.ne.s32 	%p5, %r1, 0;
	@%p5 bra 	$L__BB0_8;
	ld.shared.u32 	%r19, [sdata];
	cvta.to.global.u64 	%rd6, %rd2;
	mul.wide.u32 	%rd7, %r2, 4;
	add.s64 	%rd8, %rd6, %rd7;
	st.global.u32 	[%rd8], %r19;
$L__BB0_8:
	ret;

}


// ===== COMPILED SASS (sm_100) =====

	.target	sm_100

	.elftype	@"ET_EXEC"


//--------------------- .note.nv.tkinfo           --------------------------
	.section	.note.nv.tkinfo,"",@"SHT_NOTE"
	.sectionflags	@"SHF_NOTE_NV_TKINFO"
	.tkinfo
        /*0018*/ 	.word	0x00000002
        /*0030*/ 	.string	""
        /*0030*/ 	.string	"ptxas"
        /*0030*/ 	.string	"Cuda compilation tools, release 13.0, V13.0.88"
        /*0030*/ 	.string	"Build cuda_13.0.r13.0/compiler.36424714_0"
        /*0030*/ 	.string	"-arch sm_100 -m 64 "



//--------------------- .note.nv.cuinfo           --------------------------
	.section	.note.nv.cuinfo,"",@"SHT_NOTE"
	.sectionflags	@"SHF_NOTE_NV_CUINFO"
        /*0018*/ 	.short	0x0002
        /*001a*/ 	.short	0x0064
        /*001c*/ 	.short	0x0082
	.zero		2


//--------------------- .nv.info                  --------------------------
	.section	.nv.info,"",@"SHT_CUDA_INFO"
	.align	4


	//----- nvinfo : EIATTR_REGCOUNT
	.align		4
        /*0000*/ 	.byte	0x04, 0x2f
        /*0002*/ 	.short	(.L_1 - .L_0)
	.align		4
.L_0:
        /*0004*/ 	.word	index@(_Z14cuda_reductionPiS_i)
        /*0008*/ 	.word	0x0000000b


	//----- nvinfo : EIATTR_FRAME_SIZE
	.align		4
.L_1:
        /*000c*/ 	.byte	0x04, 0x11
        /*000e*/ 	.short	(.L_3 - .L_2)
	.align		4
.L_2:
        /*0010*/ 	.word	index@(_Z14cuda_reductionPiS_i)
        /*0014*/ 	.word	0x00000000


	//----- nvinfo : EIATTR_MIN_STACK_SIZE
	.align		4
.L_3:
        /*0018*/ 	.byte	0x04, 0x12
        /*001a*/ 	.short	(.L_5 - .L_4)
	.align		4
.L_4:
        /*001c*/ 	.word	index@(_Z14cuda_reductionPiS_i)
        /*0020*/ 	.word	0x00000000
.L_5:


//--------------------- .nv.compat                --------------------------
	.section	.nv.compat,"",@"SHT_CUDA_COMPAT_INFO"
	.align	4
        /*0000*/ 	.byte	0x02, 0x09, 0x00, 0x00, 0x02, 0x02, 0x01, 0x00, 0x02, 0x05, 0x05, 0x00, 0x03, 0x07, 0x01, 0x01
        /*0010*/ 	.byte	0x02, 0x03, 0x00, 0x00, 0x02, 0x06, 0x01, 0x00, 0x04, 0x0b, 0x08, 0x00, 0x09, 0x00, 0x00, 0x00
        /*0020*/ 	.byte	0x00, 0x00, 0x00, 0x00


//--------------------- .nv.info._Z14cuda_reductionPiS_i --------------------------
	.section	.nv.info._Z14cuda_reductionPiS_i,"",@"SHT_CUDA_INFO"
	.sectionflags	@""
	.align	4


	//----- nvinfo : EIATTR_CUDA_API_VERSION
	.align		4
        /*0000*/ 	.byte	0x04, 0x37
        /*0002*/ 	.short	(.L_7 - .L_6)
.L_6:
        /*0004*/ 	.word	0x00000082


	//----- nvinfo : EIATTR_KPARAM_INFO
	.align		4
.L_7:
        /*0008*/ 	.byte	0x04, 0x17
        /*000a*/ 	.short	(.L_9 - .L_8)
.L_8:
        /*000c*/ 	.word	0x00000000
        /*0010*/ 	.short	0x0002
        /*0012*/ 	.short	0x0010
        /*0014*/ 	.byte	0x00, 0xf0, 0x11, 0x00


	//----- nvinfo : EIATTR_KPARAM_INFO
	.align		4
.L_9:
        /*0018*/ 	.byte	0x04, 0x17
        /*001a*/ 	.short	(.L_11 - .L_10)
.L_10:
        /*001c*/ 	.word	0x00000000
        /*0020*/ 	.short	0x0001
        /*0022*/ 	.short	0x0008
        /*0024*/ 	.byte	0x00, 0xf5, 0x21, 0x00


	//----- nvinfo : EIATTR_KPARAM_INFO
	.align		4
.L_11:
        /*0028*/ 	.byte	0x04, 0x17
        /*002a*/ 	.short	(.L_13 - .L_12)
.L_12:
        /*002c*/ 	.word	0x00000000
        /*0030*/ 	.short	0x0000
        /*0032*/ 	.short	0x0000
        /*0034*/ 	.byte	0x00, 0xf5, 0x21, 0x00


	//----- nvinfo : EIATTR_SPARSE_MMA_MASK
	.align		4
.L_13:
        /*0038*/ 	.byte	0x03, 0x50
        /*003a*/ 	.short	0x0000


	//----- nvinfo : EIATTR_MAXREG_COUNT
	.align		4
        /*003c*/ 	.byte	0x03, 0x1b
        /*003e*/ 	.short	0x00ff


	//----- nvinfo : EIATTR_NUM_BARRIERS
	.align		4
        /*0040*/ 	.byte	0x02, 0x4c
        /*0042*/ 	.byte	0x01
	.zero		1


	//----- nvinfo : EIATTR_MERCURY_ISA_VERSION
	.align		4
        /*0044*/ 	.byte	0x03, 0x5f
        /*0046*/ 	.short	0x0101


	//----- nvinfo : EIATTR_VRC_CTA_INIT_COUNT
	.align		4
        /*0048*/ 	.byte	0x02, 0x4a
	.zero		1
	.zero		1


	//----- nvinfo : EIATTR_EXIT_INSTR_OFFSETS
	.align		4
        /*004c*/ 	.byte	0x04, 0x1c
        /*004e*/ 	.short	(.L_15 - .L_14)


	//   ....[0]....
.L_14:
        /*0050*/ 	.word	0x00000210


	//   ....[1]....
        /*0054*/ 	.word	0x00000290


	//----- nvinfo : EIATTR_CBANK_PARAM_SIZE
	.align		4
.L_15:
        /*0058*/ 	.byte	0x03, 0x19
        /*005a*/ 	.short	0x0014


	//----- nvinfo : EIATTR_PARAM_CBANK
	.align		4
        /*005c*/ 	.byte	0x04, 0x0a
        /*005e*/ 	.short	(.L_17 - .L_16)
	.align		4
.L_16:
        /*0060*/ 	.word	index@(.nv.constant0._Z14cuda_reductionPiS_i)
        /*0064*/ 	.short	0x0380
        /*0066*/ 	.short	0x0014


	//----- nvinfo : EIATTR_SW_WAR
	.align		4
.L_17:
        /*0068*/ 	.byte	0x04, 0x36
        /*006a*/ 	.short	(.L_19 - .L_18)
.L_18:
        /*006c*/ 	.word	0x00000008
.L_19:


//--------------------- .nv.callgraph             --------------------------
	.section	.nv.callgraph,"",@"SHT_CUDA_CALLGRAPH"
	.align	4
	.sectionentsize	8
	.align		4
        /*0000*/ 	.word	0x00000000
	.align		4
        /*0004*/ 	.word	0xffffffff
	.align		4
        /*0008*/ 	.word	0x00000000
	.align		4
        /*000c*/ 	.word	0xfffffffe
	.align		4
        /*0010*/ 	.word	0x00000000
	.align		4
        /*0014*/ 	.word	0xfffffffd
	.align		4
        /*0018*/ 	.word	0x00000000
	.align		4
        /*001c*/ 	.word	0xfffffffc


//--------------------- .text._Z14cuda_reductionPiS_i --------------------------
	.section	.text._Z14cuda_reductionPiS_i,"ax",@progbits
	.align	128
        .global         _Z14cuda_reductionPiS_i
        .type           _Z14cuda_reductionPiS_i,@function
        .size           _Z14cuda_reductionPiS_i,(.L_x_3 - _Z14cuda_reductionPiS_i)
        .other          _Z14cuda_reductionPiS_i,@"STO_CUDA_ENTRY STV_DEFAULT"
_Z14cuda_reductionPiS_i:
.text._Z14cuda_reductionPiS_i:
[----:B------:R-:W-:Y:S01]  /*0000*/  LDC R1, c[0x0][0x37c] ;  /* 0x0000df00ff017b82 */ /* 0x000fe20000000800 */
[----:B------:R-:W0:Y:S01]  /*0010*/  S2R R6, SR_TID.X ;  /* 0x0000000000067919 */ /* 0x000e220000002100 */
[----:B------:R-:W0:Y:S01]  /*0020*/  LDCU UR8, c[0x0][0x360] ;  /* 0x00006c00ff0877ac */ /* 0x000e220008000800 */
[----:B------:R-:W-:Y:S01]  /*0030*/  IMAD.MOV.U32 R4, RZ, RZ, RZ ;  /* 0x000000ffff047224 */ /* 0x000fe200078e00ff */
[----:B------:R-:W0:Y:S01]  /*0040*/  S2R R7, SR_CTAID.X ;  /* 0x0000000000077919 */ /* 0x000e220000002500 */
[----:B------:R-:W1:Y:S01]  /*0050*/  LDCU UR4, c[0x0][0x390] ;  /* 0x00007200ff0477ac */ /* 0x000e620008000800 */
[----:B------:R-:W2:Y:S01]  /*0060*/  LDCU.64 UR6, c[0x0][0x358] ;  /* 0x00006b00ff0677ac */ /* 0x000ea20008000a00 */
[----:B0-----:R-:W-:-:S05]  /*0070*/  IMAD R5, R7, UR8, R6 ;  /* 0x0000000807057c24 */ /* 0x001fca000f8e0206 */
[----:B-1----:R-:W-:-:S13]  /*0080*/  ISETP.GE.U32.AND P0, PT, R5, UR4, PT ;  /* 0x0000000405007c0c */ /* 0x002fda000bf06070 */
[----:B------:R-:W0:Y:S02]  /*0090*/  @!P0 LDC.64 R2, c[0x0][0x380] ;  /* 0x0000e000ff028b82 */ /* 0x000e240000000a00 */
[----:B0-----:R-:W-:-:S05]  /*00a0*/  @!P0 IMAD.WIDE.U32 R2, R5, 0x4, R2 ;  /* 0x0000000405028825 */ /* 0x001fca00078e0002 */
[----:B--2---:R-:W2:Y:S01]  /*00b0*/  @!P0 LDG.E R4, desc[UR6][R2.64] ;  /* 0x0000000602048981 */ /* 0x004ea2000c1e1900 */
[----:B------:R-:W0:Y:S01]  /*00c0*/  S2UR UR5, SR_CgaCtaId ;  /* 0x00000000000579c3 */ /* 0x000e220000008800 */
[----:B------:R-:W-:Y:S01]  /*00d0*/  IMAD.U32 R0, RZ, RZ, UR8 ;  /* 0x00000008ff007e24 */ /* 0x000fe2000f8e00ff */
[----:B------:R-:W-:Y:S01]  /*00e0*/  UMOV UR4, 0x400 ;  /* 0x0000040000047882 */ /* 0x000fe20000000000 */
[----:B------:R-:W-:-:S03]  /*00f0*/  ISETP.NE.AND P0, PT, R6, RZ, PT ;  /* 0x000000ff0600720c */ /* 0x000fc60003f05270 */
[----:B------:R-:W-:Y:S01]  /*0100*/  ISETP.GE.U32.AND P1, PT, R0, 0x2, PT ;  /* 0x000000020000780c */ /* 0x000fe20003f26070 */
[----:B0-----:R-:W-:-:S06]  /*0110*/  ULEA UR4, UR5, UR4, 0x18 ;  /* 0x0000000405047291 */ /* 0x001fcc000f8ec0ff */
[----:B------:R-:W-:-:S05]  /*0120*/  LEA R5, R6, UR4, 0x2 ;  /* 0x0000000406057c11 */ /* 0x000fca000f8e10ff */
[----:B--2---:R0:W-:Y:S01]  /*0130*/  STS [R5], R4 ;  /* 0x0000000405007388 */ /* 0x0041e20000000800 */
[----:B------:R-:W-:Y:S06]  /*0140*/  BAR.SYNC.DEFER_BLOCKING 0x0 ;  /* 0x0000000000007b1d */ /* 0x000fec0000010000 */
[----:B------:R-:W-:Y:S05]  /*0150*/  @!P1 BRA `(.L_x_0) ;  /* 0x00000000002c9947 */ /* 0x000fea0003800000 */
.L_x_1:
[----:B------:R-:W-:-:S04]  /*0160*/  SHF.R.U32.HI R8, RZ, 0x1, R0 ;  /* 0x00000001ff087819 */ /* 0x000fc80000011600 */
[----:B------:R-:W-:-:S13]  /*0170*/  ISETP.GE.U32.AND P1, PT, R6, R8, PT ;  /* 0x000000080600720c */ /* 0x000fda0003f26070 */
[----:B------:R-:W-:Y:S01]  /*0180*/  @!P1 LEA R2, R8, R5, 0x2 ;  /* 0x0000000508029211 */ /* 0x000fe200078e10ff */
[----:B------:R-:W-:Y:S05]  /*0190*/  @!P1 LDS R3, [R5] ;  /* 0x0000000005039984 */ /* 0x000fea0000000800 */
[----:B------:R-:W0:Y:S02]  /*01a0*/  @!P1 LDS R2, [R2] ;  /* 0x0000000002029984 */ /* 0x000e240000000800 */
[----:B0-----:R-:W-:-:S05]  /*01b0*/  @!P1 IMAD.IADD R4, R2, 0x1, R3 ;  /* 0x0000000102049824 */ /* 0x001fca00078e0203 */
[----:B------:R1:W-:Y:S01]  /*01c0*/  @!P1 STS [R5], R4 ;  /* 0x0000000405009388 */ /* 0x0003e20000000800 */
[----:B------:R-:W-:Y:S01]  /*01d0*/  BAR.SYNC.DEFER_BLOCKING 0x0 ;  /* 0x0000000000007b1d */ /* 0x000fe20000010000 */
[----:B------:R-:W-:Y:S02]  /*01e0*/  ISETP.GT.U32.AND P1, PT, R0, 0x3, PT ;  /* 0x000000030000780c */ /* 0x000fe40003f24070 */
[----:B------:R-:W-:-:S11]  /*01f0*/  MOV R0, R8 ;  /* 0x0000000800007202 */ /* 0x000fd60000000f00 */
[----:B-1----:R-:W-:Y:S05]  /*0200*/  @P1 BRA `(.L_x_1) ;  /* 0xfffffffc00d41947 */ /* 0x002fea000383ffff */
.L_x_0:
[----:B------:R-:W-:Y:S05]  /*0210*/  @P0 EXIT ;  /* 0x000000000000094d */ /* 0x000fea0003800000 */
[----:B------:R-:W1:Y:S01]  /*0220*/  S2UR UR5, SR_CgaCtaId ;  /* 0x00000000000579c3 */ /* 0x000e620000008800 */
[----:B------:R-:W-:-:S07]  /*0230*/  UMOV UR4, 0x400 ;  /* 0x0000040000047882 */ /* 0x000fce0000000000 */
[----:B------:R-:W2:Y:S01]  /*0240*/  LDC.64 R2, c[0x0][0x388] ;  /* 0x0000e200ff027b82 */ /* 0x000ea20000000a00 */
[----:B-1----:R-:W-:Y:S01]  /*0250*/  ULEA UR4, UR5, UR4, 0x18 ;  /* 0x0000000405047291 */ /* 0x002fe2000f8ec0ff */
[----:B--2---:R-:W-:-:S08]  /*0260*/  IMAD.WIDE.U32 R2, R7, 0x4, R2 ;  /* 0x0000000407027825 */ /* 0x004fd000078e0002 */
[----:B0-----:R-:W0:Y:S04]  /*0270*/  LDS R5, [UR4] ;  /* 0x00000004ff057984 */ /* 0x001e280008000800 */
[----:B0-----:R-:W-:Y:S01]  /*0280*/  STG.E desc[UR6][R2.64], R5 ;  /* 0x0000000502007986 */ /* 0x001fe2000c101906 */
[----:B------:R-:W-:Y:S05]  /*0290*/  EXIT ;  /* 0x000000000000794d */ /* 0x000fea0003800000 */
.L_x_2:
[----:B------:R-:W-:-:S00]  /*02a0*/  BRA `(.L_x_2) ;  /* 0xfffffffc00fc7947 */ /* 0x000fc0000383ffff */
[----:B------:R-:W-:-:S00]  /*02b0*/  NOP ;  /* 0x0000000000007918 */ /* 0x000fc00000000000 */
        /* <DEDUP_REMOVED lines=12> */
.L_x_3:


//--------------------- .nv.shared._Z14cuda_reductionPiS_i --------------------------
	.section	.nv.shared._Z14cuda_reductionPiS_i,"aw",@nobits
	.sectionflags	@""
	.align	16
	.zero		1024


//--------------------- .nv.shared.reserved.0     --------------------------
	.section	.nv.shared.reserved.0,"aw",@nobits
	.weak		__nv_reservedSMEM_offset_0_alias
	.size		__nv_reservedSMEM_offset_0_alias, 0, 64
	.other		__nv_reservedSMEM_offset_0_alias,@"STO_CUDA_RESERVED_SHARED STV_DEFAULT"
__nv_reservedSMEM_offset_0_alias:
	.zero		0
	.zero		64


//--------------------- .nv.constant0._Z14cuda_reductionPiS_i --------------------------
	.section	.nv.constant0._Z14cuda_reductionPiS_i,"a",@progbits
	.sectionflags	@""
	.align	4
.nv.constant0._Z14cuda_reductionPiS_i:
	.zero		916


//--------------------- SYMBOLS --------------------------

	.type		.nv.reservedSmem.offset0,@object
	.size		.nv.reservedSmem.offset0,0x4
	.type		.nv.reservedSmem.cap,@object
	.size		.nv.reservedSmem.cap,0x4
